//
// Generated by NVIDIA NVVM Compiler
//
// Compiler Build ID: CL-36424714
// Cuda compilation tools, release 13.0, V13.0.88
// Based on NVVM 20.0.0
//

.version 9.0
.target sm_100
.address_size 64

	// .globl	_Z17soma_chamada_hostiiPi

.visible .entry _Z17soma_chamada_hostiiPi(
	.param .u32 _Z17soma_chamada_hostiiPi_param_0,
	.param .u32 _Z17soma_chamada_hostiiPi_param_1,
	.param .u64 .ptr .align 1 _Z17soma_chamada_hostiiPi_param_2
)
{
	.reg .b32 	%r<4>;
	.reg .b64 	%rd<3>;

	ld.param.u32 	%r1, [_Z17soma_chamada_hostiiPi_param_0];
	ld.param.u32 	%r2, [_Z17soma_chamada_hostiiPi_param_1];
	ld.param.u64 	%rd1, [_Z17soma_chamada_hostiiPi_param_2];
	cvta.to.global.u64 	%rd2, %rd1;
	add.s32 	%r3, %r2, %r1;
	st.global.u32 	[%rd2], %r3;
	ret;

}


// ===== COMPILED SASS (sm_100) =====

	.target	sm_100

	.elftype	@"ET_EXEC"


//--------------------- .note.nv.tkinfo           --------------------------
	.section	.note.nv.tkinfo,"",@"SHT_NOTE"
	.sectionflags	@"SHF_NOTE_NV_TKINFO"
	.tkinfo
        /*0018*/ 	.word	0x00000002
        /*0030*/ 	.string	""
        /*0030*/ 	.string	"ptxas"
        /*0030*/ 	.string	"Cuda compilation tools, release 13.0, V13.0.88"
        /*0030*/ 	.string	"Build cuda_13.0.r13.0/compiler.36424714_0"
        /*0030*/ 	.string	"-arch sm_100 -m 64 "



//--------------------- .note.nv.cuinfo           --------------------------
	.section	.note.nv.cuinfo,"",@"SHT_NOTE"
	.sectionflags	@"SHF_NOTE_NV_CUINFO"
        /*0018*/ 	.short	0x0002
        /*001a*/ 	.short	0x0064
        /*001c*/ 	.short	0x0082
	.zero		2


//--------------------- .nv.info                  --------------------------
	.section	.nv.info,"",@"SHT_CUDA_INFO"
	.align	4


	//----- nvinfo : EIATTR_REGCOUNT
	.align		4
        /*0000*/ 	.byte	0x04, 0x2f
        /*0002*/ 	.short	(.L_1 - .L_0)
	.align		4
.L_0:
        /*0004*/ 	.word	index@(_Z17soma_chamada_hostiiPi)
        /*0008*/ 	.word	0x00000008


	//----- nvinfo : EIATTR_FRAME_SIZE
	.align		4
.L_1:
        /*000c*/ 	.byte	0x04, 0x11
        /*000e*/ 	.short	(.L_3 - .L_2)
	.align		4
.L_2:
        /*0010*/ 	.word	index@(_Z17soma_chamada_hostiiPi)
        /*0014*/ 	.word	0x00000000


	//----- nvinfo : EIATTR_MIN_STACK_SIZE
	.align		4
.L_3:
        /*0018*/ 	.byte	0x04, 0x12
        /*001a*/ 	.short	(.L_5 - .L_4)
	.align		4
.L_4:
        /*001c*/ 	.word	index@(_Z17soma_chamada_hostiiPi)
        /*0020*/ 	.word	0x00000000
.L_5:


//--------------------- .nv.compat                --------------------------
	.section	.nv.compat,"",@"SHT_CUDA_COMPAT_INFO"
	.align	4
        /*0000*/ 	.byte	0x02, 0x09, 0x00, 0x00, 0x02, 0x02, 0x01, 0x00, 0x02, 0x05, 0x05, 0x00, 0x03, 0x07, 0x01, 0x01
        /*0010*/ 	.byte	0x02, 0x03, 0x00, 0x00, 0x02, 0x06, 0x01, 0x00, 0x04, 0x0b, 0x08, 0x00, 0x09, 0x00, 0x00, 0x00
        /*0020*/ 	.byte	0x00, 0x00, 0x00, 0x00


//--------------------- .nv.info._Z17soma_chamada_hostiiPi --------------------------
	.section	.nv.info._Z17soma_chamada_hostiiPi,"",@"SHT_CUDA_INFO"
	.sectionflags	@""
	.align	4


	//----- nvinfo : EIATTR_CUDA_API_VERSION
	.align		4
        /*0000*/ 	.byte	0x04, 0x37
        /*0002*/ 	.short	(.L_7 - .L_6)
.L_6:
        /*0004*/ 	.word	0x00000082


	//----- nvinfo : EIATTR_KPARAM_INFO
	.align		4
.L_7:
        /*0008*/ 	.byte	0x04, 0x17
        /*000a*/ 	.short	(.L_9 - .L_8)
.L_8:
        /*000c*/ 	.word	0x00000000
        /*0010*/ 	.short	0x0002
        /*0012*/ 	.short	0x0008
        /*0014*/ 	.byte	0x00, 0xf5, 0x21, 0x00


	//----- nvinfo : EIATTR_KPARAM_INFO
	.align		4
.L_9:
        /*0018*/ 	.byte	0x04, 0x17
        /*001a*/ 	.short	(.L_11 - .L_10)
.L_10:
        /*001c*/ 	.word	0x00000000
        /*0020*/ 	.short	0x0001
        /*0022*/ 	.short	0x0004
        /*0024*/ 	.byte	0x00, 0xf0, 0x11, 0x00


	//----- nvinfo : EIATTR_KPARAM_INFO
	.align		4
.L_11:
        /*0028*/ 	.byte	0x04, 0x17
        /*002a*/ 	.short	(.L_13 - .L_12)
.L_12:
        /*002c*/ 	.word	0x00000000
        /*0030*/ 	.short	0x0000
        /*0032*/ 	.short	0x0000
        /*0034*/ 	.byte	0x00, 0xf0, 0x11, 0x00


	//----- nvinfo : EIATTR_SPARSE_MMA_MASK
	.align		4
.L_13:
        /*0038*/ 	.byte	0x03, 0x50
        /*003a*/ 	.short	0x0000


	//----- nvinfo : EIATTR_MAXREG_COUNT
	.align		4
        /*003c*/ 	.byte	0x03, 0x1b
        /*003e*/ 	.short	0x00ff


	//----- nvinfo : EIATTR_MERCURY_ISA_VERSION
	.align		4
        /*0040*/ 	.byte	0x03, 0x5f
        /*0042*/ 	.short	0x0101


	//----- nvinfo : EIATTR_VRC_CTA_INIT_COUNT
	.align		4
        /*0044*/ 	.byte	0x02, 0x4a
	.zero		1
	.zero		1


	//----- nvinfo : EIATTR_EXIT_INSTR_OFFSETS
	.align		4
        /*0048*/ 	.byte	0x04, 0x1c
        /*004a*/ 	.short	(.L_15 - .L_14)


	//   ....[0]....
.L_14:
        /*004c*/ 	.word	0x00000060


	//----- nvinfo : EIATTR_CBANK_PARAM_SIZE
	.align		4
.L_15:
        /*0050*/ 	.byte	0x03, 0x19
        /*0052*/ 	.short	0x0010


	//----- nvinfo : EIATTR_PARAM_CBANK
	.align		4
        /*0054*/ 	.byte	0x04, 0x0a
        /*0056*/ 	.short	(.L_17 - .L_16)
	.align		4
.L_16:
        /*0058*/ 	.word	index@(.nv.constant0._Z17soma_chamada_hostiiPi)
        /*005c*/ 	.short	0x0380
        /*005e*/ 	.short	0x0010


	//----- nvinfo : EIATTR_SW_WAR
	.align		4
.L_17:
        /*0060*/ 	.byte	0x04, 0x36
        /*0062*/ 	.short	(.L_19 - .L_18)
.L_18:
        /*0064*/ 	.word	0x00000008
.L_19:


//--------------------- .nv.callgraph             --------------------------
	.section	.nv.callgraph,"",@"SHT_CUDA_CALLGRAPH"
	.align	4
	.sectionentsize	8
	.align		4
        /*0000*/ 	.word	0x00000000
	.align		4
        /*0004*/ 	.word	0xffffffff
	.align		4
        /*0008*/ 	.word	0x00000000
	.align		4
        /*000c*/ 	.word	0xfffffffe
	.align		4
        /*0010*/ 	.word	0x00000000
	.align		4
        /*0014*/ 	.word	0xfffffffd
	.align		4
        /*0018*/ 	.word	0x00000000
	.align		4
        /*001c*/ 	.word	0xfffffffc


//--------------------- .text._Z17soma_chamada_hostiiPi --------------------------
	.section	.text._Z17soma_chamada_hostiiPi,"ax",@progbits
	.align	128
        .global         _Z17soma_chamada_hostiiPi
        .type           _Z17soma_chamada_hostiiPi,@function
        .size           _Z17soma_chamada_hostiiPi,(.L_x_1 - _Z17soma_chamada_hostiiPi)
        .other          _Z17soma_chamada_hostiiPi,@"STO_CUDA_ENTRY STV_DEFAULT"
_Z17soma_chamada_hostiiPi:
.text._Z17soma_chamada_hostiiPi:
[----:B------:R-:W-:Y:S08]  /*0000*/  LDC R1, c[0x0][0x37c] ;  /* 0x0000df00ff017b82 */ /* 0x000ff00000000800 */
[----:B------:R-:W0:Y:S01]  /*0010*/  LDC.64 R4, c[0x0][0x380] ;  /* 0x0000e000ff047b82 */ /* 0x000e220000000a00 */
[----:B------:R-:W1:Y:S07]  /*0020*/  LDCU.64 UR4, c[0x0][0x358] ;  /* 0x00006b00ff0477ac */ /* 0x000e6e0008000a00 */
[----:B------:R-:W1:Y:S01]  /*0030*/  LDC.64 R2, c[0x0][0x388] ;  /* 0x0000e200ff027b82 */ /* 0x000e620000000a00 */
[----:B0-----:R-:W-:-:S05]  /*0040*/  IADD3 R5, PT, PT, R5, R4, RZ ;  /* 0x0000000405057210 */ /* 0x001fca0007ffe0ff */
[----:B-1----:R-:W-:Y:S01]  /*0050*/  STG.E desc[UR4][R2.64], R5 ;  /* 0x0000000502007986 */ /* 0x002fe2000c101904 */
[----:B------:R-:W-:Y:S05]  /*0060*/  EXIT ;  /* 0x000000000000794d */ /* 0x000fea0003800000 */
.L_x_0:
[----:B------:R-:W-:-:S00]  /*0070*/  BRA `(.L_x_0) ;  /* 0xfffffffc00fc7947 */ /* 0x000fc0000383ffff */
[----:B------:R-:W-:-:S00]  /*0080*/  NOP ;  /* 0x0000000000007918 */ /* 0x000fc00000000000 */
[----:B------:R-:W-:-:S00]  /*0090*/  NOP ;  /* 0x0000000000007918 */ /* 0x000fc00000000000 */
[----:B------:R-:W-:-:S00]  /*00a0*/  NOP ;  /* 0x0000000000007918 */ /* 0x000fc00000000000 */
[----:B------:R-:W-:-:S00]  /*00b0*/  NOP ;  /* 0x0000000000007918 */ /* 0x000fc00000000000 */
[----:B------:R-:W-:-:S00]  /*00c0*/  NOP ;  /* 0x0000000000007918 */ /* 0x000fc00000000000 */
[----:B------:R-:W-:-:S00]  /*00d0*/  NOP ;  /* 0x0000000000007918 */ /* 0x000fc00000000000 */
[----:B------:R-:W-:-:S00]  /*00e0*/  NOP ;  /* 0x0000000000007918 */ /* 0x000fc00000000000 */
[----:B------:R-:W-:-:S00]  /*00f0*/  NOP ;  /* 0x0000000000007918 */ /* 0x000fc00000000000 */
.L_x_1:


//--------------------- .nv.shared.reserved.0     --------------------------
	.section	.nv.shared.reserved.0,"aw",@nobits
	.weak		__nv_reservedSMEM_offset_0_alias
	.size		__nv_reservedSMEM_offset_0_alias, 0, 64
	.other		__nv_reservedSMEM_offset_0_alias,@"STO_CUDA_RESERVED_SHARED STV_DEFAULT"
__nv_reservedSMEM_offset_0_alias:
	.zero		0
	.zero		64


//--------------------- .nv.constant0._Z17soma_chamada_hostiiPi --------------------------
	.section	.nv.constant0._Z17soma_chamada_hostiiPi,"a",@progbits
	.sectionflags	@""
	.align	4
.nv.constant0._Z17soma_chamada_hostiiPi:
	.zero		912


//--------------------- SYMBOLS --------------------------

	.type		.nv.reservedSmem.offset0,@object
	.size		.nv.reservedSmem.offset0,0x4
